//
// Generated by NVIDIA NVVM Compiler
//
// Compiler Build ID: CL-36424714
// Cuda compilation tools, release 13.0, V13.0.88
// Based on NVVM 20.0.0
//

.version 9.0
.target sm_100
.address_size 64

	// .globl	_Z5sgemmPKfS0_Pfiii

.visible .entry _Z5sgemmPKfS0_Pfiii(
	.param .u64 .ptr .align 1 _Z5sgemmPKfS0_Pfiii_param_0,
	.param .u64 .ptr .align 1 _Z5sgemmPKfS0_Pfiii_param_1,
	.param .u64 .ptr .align 1 _Z5sgemmPKfS0_Pfiii_param_2,
	.param .u32 _Z5sgemmPKfS0_Pfiii_param_3,
	.param .u32 _Z5sgemmPKfS0_Pfiii_param_4,
	.param .u32 _Z5sgemmPKfS0_Pfiii_param_5
)
{
	.reg .pred 	%p<14>;
	.reg .b32 	%r<91>;
	.reg .b32 	%f<67>;
	.reg .b64 	%rd<69>;

	ld.param.u64 	%rd5, [_Z5sgemmPKfS0_Pfiii_param_0];
	ld.param.u64 	%rd6, [_Z5sgemmPKfS0_Pfiii_param_1];
	ld.param.u64 	%rd4, [_Z5sgemmPKfS0_Pfiii_param_2];
	ld.param.u32 	%r44, [_Z5sgemmPKfS0_Pfiii_param_5];
	cvta.to.global.u64 	%rd1, %rd5;
	cvta.to.global.u64 	%rd2, %rd6;
	setp.lt.s32 	%p1, %r44, 1;
	@%p1 bra 	$L__BB0_20;
	cvta.to.global.u64 	%rd7, %rd4;
	mov.u32 	%r1, %ctaid.x;
	mov.u32 	%r46, %ctaid.y;
	mov.u32 	%r2, %nctaid.x;
	mul.lo.s32 	%r3, %r46, %r2;
	add.s32 	%r47, %r3, %r1;
	mul.wide.s32 	%rd8, %r47, 4;
	add.s64 	%rd3, %rd7, %rd8;
	ld.global.f32 	%f60, [%rd3];
	and.b32  	%r4, %r44, 7;
	setp.lt.u32 	%p2, %r44, 8;
	mov.b32 	%r89, 0;
	@%p2 bra 	$L__BB0_6;
	and.b32  	%r89, %r44, 2147483640;
	neg.s32 	%r87, %r89;
	add.s32 	%r86, %r2, %r1;
	shl.b32 	%r8, %r2, 3;
	shl.b32 	%r49, %r2, 1;
	add.s32 	%r85, %r1, %r49;
	mad.lo.s32 	%r84, %r2, 3, %r1;
	shl.b32 	%r50, %r2, 2;
	add.s32 	%r83, %r1, %r50;
	mad.lo.s32 	%r82, %r2, 5, %r1;
	mad.lo.s32 	%r81, %r2, 6, %r1;
	mad.lo.s32 	%r80, %r2, 7, %r1;
	add.s32 	%r78, %r3, 3;
	mov.b32 	%r77, 3;
	mov.u32 	%r79, %r1;
$L__BB0_3:
	.pragma "nounroll";
	setp.ne.s32 	%p3, %r77, 3;
	@%p3 bra 	$L__BB0_5;
	mov.b32 	%r51, 0;
	st.global.u32 	[%rd3], %r51;
	mov.f32 	%f60, 0f00000000;
$L__BB0_5:
	add.s32 	%r52, %r78, -3;
	mul.wide.u32 	%rd9, %r52, 4;
	add.s64 	%rd10, %rd2, %rd9;
	ld.global.f32 	%f14, [%rd10];
	mul.wide.u32 	%rd11, %r79, 4;
	add.s64 	%rd12, %rd1, %rd11;
	ld.global.f32 	%f15, [%rd12];
	fma.rn.f32 	%f16, %f14, %f15, %f60;
	st.global.f32 	[%rd3], %f16;
	add.s32 	%r53, %r78, -2;
	mul.wide.u32 	%rd13, %r53, 4;
	add.s64 	%rd14, %rd2, %rd13;
	ld.global.f32 	%f17, [%rd14];
	mul.wide.u32 	%rd15, %r86, 4;
	add.s64 	%rd16, %rd1, %rd15;
	ld.global.f32 	%f18, [%rd16];
	fma.rn.f32 	%f19, %f17, %f18, %f16;
	st.global.f32 	[%rd3], %f19;
	add.s32 	%r54, %r78, -1;
	mul.wide.u32 	%rd17, %r54, 4;
	add.s64 	%rd18, %rd2, %rd17;
	ld.global.f32 	%f20, [%rd18];
	mul.wide.u32 	%rd19, %r85, 4;
	add.s64 	%rd20, %rd1, %rd19;
	ld.global.f32 	%f21, [%rd20];
	fma.rn.f32 	%f22, %f20, %f21, %f19;
	st.global.f32 	[%rd3], %f22;
	add.s32 	%r55, %r78, 4;
	mul.wide.u32 	%rd21, %r78, 4;
	add.s64 	%rd22, %rd2, %rd21;
	ld.global.f32 	%f23, [%rd22];
	mul.wide.u32 	%rd23, %r84, 4;
	add.s64 	%rd24, %rd1, %rd23;
	ld.global.f32 	%f24, [%rd24];
	fma.rn.f32 	%f25, %f23, %f24, %f22;
	st.global.f32 	[%rd3], %f25;
	add.s32 	%r56, %r78, 1;
	mul.wide.u32 	%rd25, %r56, 4;
	add.s64 	%rd26, %rd2, %rd25;
	ld.global.f32 	%f26, [%rd26];
	mul.wide.u32 	%rd27, %r83, 4;
	add.s64 	%rd28, %rd1, %rd27;
	ld.global.f32 	%f27, [%rd28];
	fma.rn.f32 	%f28, %f26, %f27, %f25;
	st.global.f32 	[%rd3], %f28;
	add.s32 	%r57, %r78, 2;
	mul.wide.u32 	%rd29, %r57, 4;
	add.s64 	%rd30, %rd2, %rd29;
	ld.global.f32 	%f29, [%rd30];
	mul.wide.u32 	%rd31, %r82, 4;
	add.s64 	%rd32, %rd1, %rd31;
	ld.global.f32 	%f30, [%rd32];
	fma.rn.f32 	%f31, %f29, %f30, %f28;
	st.global.f32 	[%rd3], %f31;
	add.s32 	%r58, %r78, 3;
	mul.wide.u32 	%rd33, %r58, 4;
	add.s64 	%rd34, %rd2, %rd33;
	ld.global.f32 	%f32, [%rd34];
	mul.wide.u32 	%rd35, %r81, 4;
	add.s64 	%rd36, %rd1, %rd35;
	ld.global.f32 	%f33, [%rd36];
	fma.rn.f32 	%f34, %f32, %f33, %f31;
	st.global.f32 	[%rd3], %f34;
	mul.wide.u32 	%rd37, %r55, 4;
	add.s64 	%rd38, %rd2, %rd37;
	ld.global.f32 	%f35, [%rd38];
	mul.wide.u32 	%rd39, %r80, 4;
	add.s64 	%rd40, %rd1, %rd39;
	ld.global.f32 	%f36, [%rd40];
	fma.rn.f32 	%f60, %f35, %f36, %f34;
	st.global.f32 	[%rd3], %f60;
	add.s32 	%r87, %r87, 8;
	add.s32 	%r86, %r86, %r8;
	add.s32 	%r85, %r85, %r8;
	add.s32 	%r84, %r84, %r8;
	add.s32 	%r83, %r83, %r8;
	add.s32 	%r82, %r82, %r8;
	add.s32 	%r81, %r81, %r8;
	add.s32 	%r80, %r80, %r8;
	add.s32 	%r79, %r79, %r8;
	add.s32 	%r78, %r78, 8;
	add.s32 	%r77, %r77, 8;
	setp.ne.s32 	%p4, %r87, 0;
	@%p4 bra 	$L__BB0_3;
$L__BB0_6:
	setp.eq.s32 	%p5, %r4, 0;
	@%p5 bra 	$L__BB0_20;
	and.b32  	%r39, %r44, 3;
	setp.lt.u32 	%p6, %r4, 4;
	@%p6 bra 	$L__BB0_11;
	setp.ne.s32 	%p7, %r89, 0;
	@%p7 bra 	$L__BB0_10;
	mov.b32 	%r59, 0;
	st.global.u32 	[%rd3], %r59;
	mov.f32 	%f60, 0f00000000;
$L__BB0_10:
	add.s32 	%r60, %r89, %r3;
	mul.wide.u32 	%rd41, %r60, 4;
	add.s64 	%rd42, %rd2, %rd41;
	ld.global.f32 	%f38, [%rd42];
	mad.lo.s32 	%r61, %r89, %r2, %r1;
	mul.wide.u32 	%rd43, %r61, 4;
	add.s64 	%rd44, %rd1, %rd43;
	ld.global.f32 	%f39, [%rd44];
	fma.rn.f32 	%f40, %f38, %f39, %f60;
	st.global.f32 	[%rd3], %f40;
	add.s32 	%r62, %r60, 1;
	mul.wide.u32 	%rd45, %r62, 4;
	add.s64 	%rd46, %rd2, %rd45;
	ld.global.f32 	%f41, [%rd46];
	add.s32 	%r63, %r61, %r2;
	mul.wide.u32 	%rd47, %r63, 4;
	add.s64 	%rd48, %rd1, %rd47;
	ld.global.f32 	%f42, [%rd48];
	fma.rn.f32 	%f43, %f41, %f42, %f40;
	st.global.f32 	[%rd3], %f43;
	add.s32 	%r64, %r60, 2;
	mul.wide.u32 	%rd49, %r64, 4;
	add.s64 	%rd50, %rd2, %rd49;
	ld.global.f32 	%f44, [%rd50];
	add.s32 	%r65, %r63, %r2;
	mul.wide.u32 	%rd51, %r65, 4;
	add.s64 	%rd52, %rd1, %rd51;
	ld.global.f32 	%f45, [%rd52];
	fma.rn.f32 	%f46, %f44, %f45, %f43;
	st.global.f32 	[%rd3], %f46;
	add.s32 	%r66, %r60, 3;
	mul.wide.u32 	%rd53, %r66, 4;
	add.s64 	%rd54, %rd2, %rd53;
	ld.global.f32 	%f47, [%rd54];
	add.s32 	%r67, %r65, %r2;
	mul.wide.u32 	%rd55, %r67, 4;
	add.s64 	%rd56, %rd1, %rd55;
	ld.global.f32 	%f48, [%rd56];
	fma.rn.f32 	%f60, %f47, %f48, %f46;
	st.global.f32 	[%rd3], %f60;
	add.s32 	%r89, %r89, 4;
$L__BB0_11:
	setp.eq.s32 	%p8, %r39, 0;
	@%p8 bra 	$L__BB0_20;
	setp.eq.s32 	%p9, %r39, 1;
	@%p9 bra 	$L__BB0_16;
	setp.ne.s32 	%p10, %r89, 0;
	@%p10 bra 	$L__BB0_15;
	mov.b32 	%r68, 0;
	st.global.u32 	[%rd3], %r68;
	mov.f32 	%f60, 0f00000000;
$L__BB0_15:
	add.s32 	%r69, %r89, %r3;
	mul.wide.u32 	%rd57, %r69, 4;
	add.s64 	%rd58, %rd2, %rd57;
	ld.global.f32 	%f50, [%rd58];
	mad.lo.s32 	%r70, %r89, %r2, %r1;
	mul.wide.u32 	%rd59, %r70, 4;
	add.s64 	%rd60, %rd1, %rd59;
	ld.global.f32 	%f51, [%rd60];
	fma.rn.f32 	%f52, %f50, %f51, %f60;
	st.global.f32 	[%rd3], %f52;
	add.s32 	%r71, %r69, 1;
	mul.wide.u32 	%rd61, %r71, 4;
	add.s64 	%rd62, %rd2, %rd61;
	ld.global.f32 	%f53, [%rd62];
	add.s32 	%r72, %r70, %r2;
	mul.wide.u32 	%rd63, %r72, 4;
	add.s64 	%rd64, %rd1, %rd63;
	ld.global.f32 	%f54, [%rd64];
	fma.rn.f32 	%f60, %f53, %f54, %f52;
	st.global.f32 	[%rd3], %f60;
	add.s32 	%r89, %r89, 2;
$L__BB0_16:
	and.b32  	%r73, %r44, 1;
	setp.eq.b32 	%p11, %r73, 1;
	not.pred 	%p12, %p11;
	@%p12 bra 	$L__BB0_20;
	setp.ne.s32 	%p13, %r89, 0;
	@%p13 bra 	$L__BB0_19;
	mov.b32 	%r74, 0;
	st.global.u32 	[%rd3], %r74;
	mov.f32 	%f60, 0f00000000;
$L__BB0_19:
	add.s32 	%r75, %r89, %r3;
	mul.wide.u32 	%rd65, %r75, 4;
	add.s64 	%rd66, %rd2, %rd65;
	ld.global.f32 	%f56, [%rd66];
	mad.lo.s32 	%r76, %r89, %r2, %r1;
	mul.wide.u32 	%rd67, %r76, 4;
	add.s64 	%rd68, %rd1, %rd67;
	ld.global.f32 	%f57, [%rd68];
	fma.rn.f32 	%f58, %f56, %f57, %f60;
	st.global.f32 	[%rd3], %f58;
$L__BB0_20:
	ret;

}


// ===== COMPILED SASS (sm_100) =====

	.target	sm_100

	.elftype	@"ET_EXEC"


//--------------------- .note.nv.tkinfo           --------------------------
	.section	.note.nv.tkinfo,"",@"SHT_NOTE"
	.sectionflags	@"SHF_NOTE_NV_TKINFO"
	.tkinfo
        /*0018*/ 	.word	0x00000002
        /*0030*/ 	.string	""
        /*0030*/ 	.string	"ptxas"
        /*0030*/ 	.string	"Cuda compilation tools, release 13.0, V13.0.88"
        /*0030*/ 	.string	"Build cuda_13.0.r13.0/compiler.36424714_0"
        /*0030*/ 	.string	"-arch sm_100 -m 64 "



//--------------------- .note.nv.cuinfo           --------------------------
	.section	.note.nv.cuinfo,"",@"SHT_NOTE"
	.sectionflags	@"SHF_NOTE_NV_CUINFO"
        /*0018*/ 	.short	0x0002
        /*001a*/ 	.short	0x0064
        /*001c*/ 	.short	0x0082
	.zero		2


//--------------------- .nv.info                  --------------------------
	.section	.nv.info,"",@"SHT_CUDA_INFO"
	.align	4


	//----- nvinfo : EIATTR_REGCOUNT
	.align		4
        /*0000*/ 	.byte	0x04, 0x2f
        /*0002*/ 	.short	(.L_1 - .L_0)
	.align		4
.L_0:
        /*0004*/ 	.word	index@(_Z5sgemmPKfS0_Pfiii)
        /*0008*/ 	.word	0x00000020


	//----- nvinfo : EIATTR_FRAME_SIZE
	.align		4
.L_1:
        /*000c*/ 	.byte	0x04, 0x11
        /*000e*/ 	.short	(.L_3 - .L_2)
	.align		4
.L_2:
        /*0010*/ 	.word	index@(_Z5sgemmPKfS0_Pfiii)
        /*0014*/ 	.word	0x00000000


	//----- nvinfo : EIATTR_MIN_STACK_SIZE
	.align		4
.L_3:
        /*0018*/ 	.byte	0x04, 0x12
        /*001a*/ 	.short	(.L_5 - .L_4)
	.align		4
.L_4:
        /*001c*/ 	.word	index@(_Z5sgemmPKfS0_Pfiii)
        /*0020*/ 	.word	0x00000000
.L_5:


//--------------------- .nv.compat                --------------------------
	.section	.nv.compat,"",@"SHT_CUDA_COMPAT_INFO"
	.align	4
        /*0000*/ 	.byte	0x02, 0x09, 0x00, 0x00, 0x02, 0x02, 0x01, 0x00, 0x02, 0x05, 0x05, 0x00, 0x03, 0x07, 0x01, 0x01
        /*0010*/ 	.byte	0x02, 0x03, 0x00, 0x00, 0x02, 0x06, 0x01, 0x00, 0x04, 0x0b, 0x08, 0x00, 0x09, 0x00, 0x00, 0x00
        /*0020*/ 	.byte	0x00, 0x00, 0x00, 0x00


//--------------------- .nv.info._Z5sgemmPKfS0_Pfiii --------------------------
	.section	.nv.info._Z5sgemmPKfS0_Pfiii,"",@"SHT_CUDA_INFO"
	.sectionflags	@""
	.align	4


	//----- nvinfo : EIATTR_CUDA_API_VERSION
	.align		4
        /*0000*/ 	.byte	0x04, 0x37
        /*0002*/ 	.short	(.L_7 - .L_6)
.L_6:
        /*0004*/ 	.word	0x00000082


	//----- nvinfo : EIATTR_KPARAM_INFO
	.align		4
.L_7:
        /*0008*/ 	.byte	0x04, 0x17
        /*000a*/ 	.short	(.L_9 - .L_8)
.L_8:
        /*000c*/ 	.word	0x00000000
        /*0010*/ 	.short	0x0005
        /*0012*/ 	.short	0x0020
        /*0014*/ 	.byte	0x00, 0xf0, 0x11, 0x00


	//----- nvinfo : EIATTR_KPARAM_INFO
	.align		4
.L_9:
        /*0018*/ 	.byte	0x04, 0x17
        /*001a*/ 	.short	(.L_11 - .L_10)
.L_10:
        /*001c*/ 	.word	0x00000000
        /*0020*/ 	.short	0x0004
        /*0022*/ 	.short	0x001c
        /*0024*/ 	.byte	0x00, 0xf0, 0x11, 0x00


	//----- nvinfo : EIATTR_KPARAM_INFO
	.align		4
.L_11:
        /*0028*/ 	.byte	0x04, 0x17
        /*002a*/ 	.short	(.L_13 - .L_12)
.L_12:
        /*002c*/ 	.word	0x00000000
        /*0030*/ 	.short	0x0003
        /*0032*/ 	.short	0x0018
        /*0034*/ 	.byte	0x00, 0xf0, 0x11, 0x00


	//----- nvinfo : EIATTR_KPARAM_INFO
	.align		4
.L_13:
        /*0038*/ 	.byte	0x04, 0x17
        /*003a*/ 	.short	(.L_15 - .L_14)
.L_14:
        /*003c*/ 	.word	0x00000000
        /*0040*/ 	.short	0x0002
        /*0042*/ 	.short	0x0010
        /*0044*/ 	.byte	0x00, 0xf5, 0x21, 0x00


	//----- nvinfo : EIATTR_KPARAM_INFO
	.align		4
.L_15:
        /*0048*/ 	.byte	0x04, 0x17
        /*004a*/ 	.short	(.L_17 - .L_16)
.L_16:
        /*004c*/ 	.word	0x00000000
        /*0050*/ 	.short	0x0001
        /*0052*/ 	.short	0x0008
        /*0054*/ 	.byte	0x00, 0xf5, 0x21, 0x00


	//----- nvinfo : EIATTR_KPARAM_INFO
	.align		4
.L_17:
        /*0058*/ 	.byte	0x04, 0x17
        /*005a*/ 	.short	(.L_19 - .L_18)
.L_18:
        /*005c*/ 	.word	0x00000000
        /*0060*/ 	.short	0x0000
        /*0062*/ 	.short	0x0000
        /*0064*/ 	.byte	0x00, 0xf5, 0x21, 0x00


	//----- nvinfo : EIATTR_SPARSE_MMA_MASK
	.align		4
.L_19:
        /*0068*/ 	.byte	0x03, 0x50
        /*006a*/ 	.short	0x0000


	//----- nvinfo : EIATTR_MAXREG_COUNT
	.align		4
        /*006c*/ 	.byte	0x03, 0x1b
        /*006e*/ 	.short	0x00ff


	//----- nvinfo : EIATTR_MERCURY_ISA_VERSION
	.align		4
        /*0070*/ 	.byte	0x03, 0x5f
        /*0072*/ 	.short	0x0101


	//----- nvinfo : EIATTR_VRC_CTA_INIT_COUNT
	.align		4
        /*0074*/ 	.byte	0x02, 0x4a
	.zero		1
	.zero		1


	//----- nvinfo : EIATTR_EXIT_INSTR_OFFSETS
	.align		4
        /*0078*/ 	.byte	0x04, 0x1c
        /*007a*/ 	.short	(.L_21 - .L_20)


	//   ....[0]....
.L_20:
        /*007c*/ 	.word	0x00000030


	//   ....[1]....
        /*0080*/ 	.word	0x00000670


	//   ....[2]....
        /*0084*/ 	.word	0x00000940


	//   ....[3]....
        /*0088*/ 	.word	0x00000af0


	//   ....[4]....
        /*008c*/ 	.word	0x00000bd0


	//----- nvinfo : EIATTR_CBANK_PARAM_SIZE
	.align		4
.L_21:
        /*0090*/ 	.byte	0x03, 0x19
        /*0092*/ 	.short	0x0024


	//----- nvinfo : EIATTR_PARAM_CBANK
	.align		4
        /*0094*/ 	.byte	0x04, 0x0a
        /*0096*/ 	.short	(.L_23 - .L_22)
	.align		4
.L_22:
        /*0098*/ 	.word	index@(.nv.constant0._Z5sgemmPKfS0_Pfiii)
        /*009c*/ 	.short	0x0380
        /*009e*/ 	.short	0x0024


	//----- nvinfo : EIATTR_SW_WAR
	.align		4
.L_23:
        /*00a0*/ 	.byte	0x04, 0x36
        /*00a2*/ 	.short	(.L_25 - .L_24)
.L_24:
        /*00a4*/ 	.word	0x00000008
.L_25:


//--------------------- .nv.callgraph             --------------------------
	.section	.nv.callgraph,"",@"SHT_CUDA_CALLGRAPH"
	.align	4
	.sectionentsize	8
	.align		4
        /*0000*/ 	.word	0x00000000
	.align		4
        /*0004*/ 	.word	0xffffffff
	.align		4
        /*0008*/ 	.word	0x00000000
	.align		4
        /*000c*/ 	.word	0xfffffffe
	.align		4
        /*0010*/ 	.word	0x00000000
	.align		4
        /*0014*/ 	.word	0xfffffffd
	.align		4
        /*0018*/ 	.word	0x00000000
	.align		4
        /*001c*/ 	.word	0xfffffffc


//--------------------- .text._Z5sgemmPKfS0_Pfiii --------------------------
	.section	.text._Z5sgemmPKfS0_Pfiii,"ax",@progbits
	.align	128
        .global         _Z5sgemmPKfS0_Pfiii
        .type           _Z5sgemmPKfS0_Pfiii,@function
        .size           _Z5sgemmPKfS0_Pfiii,(.L_x_5 - _Z5sgemmPKfS0_Pfiii)
        .other          _Z5sgemmPKfS0_Pfiii,@"STO_CUDA_ENTRY STV_DEFAULT"
_Z5sgemmPKfS0_Pfiii:
.text._Z5sgemmPKfS0_Pfiii:
[----:B------:R-:W-:Y:S08]  /*0000*/  LDC R1, c[0x0][0x37c] ;  /* 0x0000df00ff017b82 */ /* 0x000ff00000000800 */
[----:B------:R-:W0:Y:S02]  /*0010*/  LDC R6, c[0x0][0x3a0] ;  /* 0x0000e800ff067b82 */ /* 0x000e240000000800 */
[----:B0-----:R-:W-:-:S13]  /*0020*/  ISETP.GE.AND P0, PT, R6, 0x1, PT ;  /* 0x000000010600780c */ /* 0x001fda0003f06270 */
[----:B------:R-:W-:Y:S05]  /*0030*/  @!P0 EXIT ;  /* 0x000000000000894d */ /* 0x000fea0003800000 */
[----:B------:R-:W0:Y:S01]  /*0040*/  S2R R2, SR_CTAID.Y ;  /* 0x0000000000027919 */ /* 0x000e220000002600 */
[----:B------:R-:W0:Y:S01]  /*0050*/  LDC R3, c[0x0][0x370] ;  /* 0x0000dc00ff037b82 */ /* 0x000e220000000800 */
[----:B------:R-:W1:Y:S01]  /*0060*/  LDCU.64 UR4, c[0x0][0x358] ;  /* 0x00006b00ff0477ac */ /* 0x000e620008000a00 */
[----:B------:R-:W-:Y:S01]  /*0070*/  ISETP.GE.U32.AND P1, PT, R6, 0x8, PT ;  /* 0x000000080600780c */ /* 0x000fe20003f26070 */
[----:B------:R-:W2:Y:S01]  /*0080*/  S2R R0, SR_CTAID.X ;  /* 0x0000000000007919 */ /* 0x000ea20000002500 */
[----:B------:R-:W-:-:S04]  /*0090*/  HFMA2 R4, -RZ, RZ, 0, 0 ;  /* 0x00000000ff047431 */ /* 0x000fc800000001ff */
[----:B------:R-:W3:Y:S01]  /*00a0*/  LDC.64 R16, c[0x0][0x390] ;  /* 0x0000e400ff107b82 */ /* 0x000ee20000000a00 */
[----:B0-----:R-:W-:Y:S01]  /*00b0*/  IMAD R5, R2, R3, RZ ;  /* 0x0000000302057224 */ /* 0x001fe200078e02ff */
[----:B------:R-:W-:-:S04]  /*00c0*/  LOP3.LUT R2, R6, 0x7, RZ, 0xc0, !PT ;  /* 0x0000000706027812 */ /* 0x000fc800078ec0ff */
[----:B--2---:R-:W-:Y:S02]  /*00d0*/  IADD3 R7, PT, PT, R5, R0, RZ ;  /* 0x0000000005077210 */ /* 0x004fe40007ffe0ff */
[----:B------:R-:W-:-:S03]  /*00e0*/  ISETP.NE.AND P0, PT, R2, RZ, PT ;  /* 0x000000ff0200720c */ /* 0x000fc60003f05270 */
[----:B---3--:R-:W-:-:S05]  /*00f0*/  IMAD.WIDE R16, R7, 0x4, R16 ;  /* 0x0000000407107825 */ /* 0x008fca00078e0210 */
[----:B-1----:R0:W5:Y:S01]  /*0100*/  LDG.E R29, desc[UR4][R16.64] ;  /* 0x00000004101d7981 */ /* 0x002162000c1e1900 */
[----:B------:R-:W-:Y:S05]  /*0110*/  @!P1 BRA `(.L_x_0) ;  /* 0x0000000400549947 */ /* 0x000fea0003800000 */
[----:B------:R-:W-:Y:S01]  /*0120*/  LOP3.LUT R4, R6, 0x7ffffff8, RZ, 0xc0, !PT ;  /* 0x7ffffff806047812 */ /* 0x000fe200078ec0ff */
[C-C-:B------:R-:W-:Y:S01]  /*0130*/  IMAD R10, R3.reuse, 0x3, R0.reuse ;  /* 0x00000003030a7824 */ /* 0x140fe200078e0200 */
[----:B------:R-:W-:Y:S01]  /*0140*/  IADD3 R13, PT, PT, R0, R3, RZ ;  /* 0x00000003000d7210 */ /* 0x000fe20007ffe0ff */
[C-C-:B------:R-:W-:Y:S01]  /*0150*/  IMAD R14, R3.reuse, 0x5, R0.reuse ;  /* 0x00000005030e7824 */ /* 0x140fe200078e0200 */
[CC--:B------:R-:W-:Y:S01]  /*0160*/  LEA R8, R3.reuse, R0.reuse, 0x1 ;  /* 0x0000000003087211 */ /* 0x0c0fe200078e08ff */
[C-C-:B------:R-:W-:Y:S01]  /*0170*/  IMAD R7, R3.reuse, 0x6, R0.reuse ;  /* 0x0000000603077824 */ /* 0x140fe200078e0200 */
[C---:B------:R-:W-:Y:S01]  /*0180*/  LEA R12, R3.reuse, R0, 0x2 ;  /* 0x00000000030c7211 */ /* 0x040fe200078e10ff */
[----:B------:R-:W-:Y:S01]  /*0190*/  IMAD R9, R3, 0x7, R0 ;  /* 0x0000000703097824 */ /* 0x000fe200078e0200 */
[----:B------:R-:W-:Y:S02]  /*01a0*/  IADD3 R15, PT, PT, R5, 0x3, RZ ;  /* 0x00000003050f7810 */ /* 0x000fe40007ffe0ff */
[----:B------:R-:W-:-:S02]  /*01b0*/  MOV R26, 0x3 ;  /* 0x00000003001a7802 */ /* 0x000fc40000000f00 */
[----:B------:R-:W-:Y:S02]  /*01c0*/  MOV R11, R0 ;  /* 0x00000000000b7202 */ /* 0x000fe40000000f00 */
[----:B------:R-:W-:-:S07]  /*01d0*/  IADD3 R6, PT, PT, -R4, RZ, RZ ;  /* 0x000000ff04067210 */ /* 0x000fce0007ffe1ff */
.L_x_1:
[----:B-1----:R-:W1:Y:S01]  /*01e0*/  LDC.64 R20, c[0x0][0x388] ;  /* 0x0000e200ff147b82 */ /* 0x002e620000000a00 */
[----:B------:R-:W-:Y:S02]  /*01f0*/  ISETP.NE.AND P1, PT, R26, 0x3, PT ;  /* 0x000000031a00780c */ /* 0x000fe40003f25270 */
[----:B------:R-:W-:-:S05]  /*0200*/  IADD3 R23, PT, PT, R15, -0x3, RZ ;  /* 0xfffffffd0f177810 */ /* 0x000fca0007ffe0ff */
[----:B------:R-:W2:Y:S06]  /*0210*/  LDC.64 R18, c[0x0][0x380] ;  /* 0x0000e000ff127b82 */ /* 0x000eac0000000a00 */
[----:B------:R-:W-:Y:S01]  /*0220*/  @!P1 STG.E desc[UR4][R16.64], RZ ;  /* 0x000000ff10009986 */ /* 0x000fe2000c101904 */
[----:B-1----:R-:W-:-:S06]  /*0230*/  IMAD.WIDE.U32 R22, R23, 0x4, R20 ;  /* 0x0000000417167825 */ /* 0x002fcc00078e0014 */
[----:B------:R-:W3:Y:S01]  /*0240*/  LDG.E R22, desc[UR4][R22.64] ;  /* 0x0000000416167981 */ /* 0x000ee2000c1e1900 */
[----:B--2---:R-:W-:-:S06]  /*0250*/  IMAD.WIDE.U32 R24, R11, 0x4, R18 ;  /* 0x000000040b187825 */ /* 0x004fcc00078e0012 */
[----:B------:R-:W3:Y:S01]  /*0260*/  LDG.E R24, desc[UR4][R24.64] ;  /* 0x0000000418187981 */ /* 0x000ee2000c1e1900 */
[----:B-----5:R-:W-:Y:S02]  /*0270*/  @!P1 MOV R29, RZ ;  /* 0x000000ff001d9202 */ /* 0x020fe40000000f00 */
[----:B------:R-:W-:-:S03]  /*0280*/  IADD3 R28, PT, PT, R15, -0x2, RZ ;  /* 0xfffffffe0f1c7810 */ /* 0x000fc60007ffe0ff */
[----:B---3--:R-:W-:Y:S02]  /*0290*/  FFMA R27, R22, R24, R29 ;  /* 0x00000018161b7223 */ /* 0x008fe4000000001d */
[----:B------:R-:W-:-:S04]  /*02a0*/  IMAD.WIDE.U32 R22, R28, 0x4, R20 ;  /* 0x000000041c167825 */ /* 0x000fc800078e0014 */
[--C-:B------:R-:W-:Y:S01]  /*02b0*/  IMAD.WIDE.U32 R28, R13, 0x4, R18.reuse ;  /* 0x000000040d1c7825 */ /* 0x100fe200078e0012 */
[----:B------:R1:W-:Y:S04]  /*02c0*/  STG.E desc[UR4][R16.64], R27 ;  /* 0x0000001b10007986 */ /* 0x0003e8000c101904 */
[----:B------:R2:W1:Y:S04]  /*02d0*/  LDG.E R22, desc[UR4][R22.64] ;  /* 0x0000000416167981 */ /* 0x000468000c1e1900 */
[----:B------:R-:W1:Y:S01]  /*02e0*/  LDG.E R28, desc[UR4][R28.64] ;  /* 0x000000041c1c7981 */ /* 0x000e62000c1e1900 */
[----:B------:R-:W-:Y:S01]  /*02f0*/  IMAD.WIDE.U32 R24, R8, 0x4, R18 ;  /* 0x0000000408187825 */ /* 0x000fe200078e0012 */
[----:B--2---:R-:W-:-:S03]  /*0300*/  IADD3 R23, PT, PT, R15, -0x1, RZ ;  /* 0xffffffff0f177810 */ /* 0x004fc60007ffe0ff */
[----:B-1----:R-:W-:Y:S02]  /*0310*/  FFMA R27, R22, R28, R27 ;  /* 0x0000001c161b7223 */ /* 0x002fe4000000001b */
[----:B------:R-:W-:-:S03]  /*0320*/  IMAD.WIDE.U32 R22, R23, 0x4, R20 ;  /* 0x0000000417167825 */ /* 0x000fc600078e0014 */
[----:B------:R1:W-:Y:S04]  /*0330*/  STG.E desc[UR4][R16.64], R27 ;  /* 0x0000001b10007986 */ /* 0x0003e8000c101904 */
[----:B------:R-:W1:Y:S04]  /*0340*/  LDG.E R22, desc[UR4][R22.64] ;  /* 0x0000000416167981 */ /* 0x000e68000c1e1900 */
[----:B------:R-:W1:Y:S01]  /*0350*/  LDG.E R24, desc[UR4][R24.64] ;  /* 0x0000000418187981 */ /* 0x000e62000c1e1900 */
[----:B------:R-:W-:-:S04]  /*0360*/  IMAD.WIDE.U32 R28, R10, 0x4, R18 ;  /* 0x000000040a1c7825 */ /* 0x000fc800078e0012 */
[----:B-1----:R-:W-:Y:S01]  /*0370*/  FFMA R27, R22, R24, R27 ;  /* 0x00000018161b7223 */ /* 0x002fe2000000001b */
[----:B------:R-:W-:-:S04]  /*0380*/  IMAD.WIDE.U32 R22, R15, 0x4, R20 ;  /* 0x000000040f167825 */ /* 0x000fc800078e0014 */
[----:B------:R1:W-:Y:S04]  /*0390*/  STG.E desc[UR4][R16.64], R27 ;  /* 0x0000001b10007986 */ /* 0x0003e8000c101904 */
[----:B------:R-:W1:Y:S04]  /*03a0*/  LDG.E R22, desc[UR4][R22.64] ;  /* 0x0000000416167981 */ /* 0x000e68000c1e1900 */
[----:B------:R-:W1:Y:S01]  /*03b0*/  LDG.E R28, desc[UR4][R28.64] ;  /* 0x000000041c1c7981 */ /* 0x000e62000c1e1900 */
[----:B------:R-:W-:Y:S01]  /*03c0*/  IADD3 R25, PT, PT, R15, 0x1, RZ ;  /* 0x000000010f197810 */ /* 0x000fe20007ffe0ff */
[----:B-1----:R-:W-:-:S04]  /*03d0*/  FFMA R27, R22, R28, R27 ;  /* 0x0000001c161b7223 */ /* 0x002fc8000000001b */
[----:B------:R-:W-:-:S04]  /*03e0*/  IMAD.WIDE.U32 R22, R25, 0x4, R20 ;  /* 0x0000000419167825 */ /* 0x000fc800078e0014 */
[----:B------:R-:W-:Y:S01]  /*03f0*/  IMAD.WIDE.U32 R24, R12, 0x4, R18 ;  /* 0x000000040c187825 */ /* 0x000fe200078e0012 */
[----:B------:R1:W-:Y:S04]  /*0400*/  STG.E desc[UR4][R16.64], R27 ;  /* 0x0000001b10007986 */ /* 0x0003e8000c101904 */
[----:B------:R-:W2:Y:S04]  /*0410*/  LDG.E R22, desc[UR4][R22.64] ;  /* 0x0000000416167981 */ /* 0x000ea8000c1e1900 */
[----:B------:R-:W2:Y:S01]  /*0420*/  LDG.E R25, desc[UR4][R24.64] ;  /* 0x0000000418197981 */ /* 0x000ea2000c1e1900 */
[----:B------:R-:W-:-:S02]  /*0430*/  VIADD R29, R15, 0x2 ;  /* 0x000000020f1d7836 */ /* 0x000fc40000000000 */
[----:B--2---:R-:W-:Y:S02]  /*0440*/  FFMA R25, R22, R25, R27 ;  /* 0x0000001916197223 */ /* 0x004fe4000000001b */
[----:B------:R-:W-:-:S04]  /*0450*/  IMAD.WIDE.U32 R22, R29, 0x4, R20 ;  /* 0x000000041d167825 */ /* 0x000fc800078e0014 */
[----:B------:R-:W-:Y:S01]  /*0460*/  IMAD.WIDE.U32 R28, R14, 0x4, R18 ;  /* 0x000000040e1c7825 */ /* 0x000fe200078e0012 */
[----:B------:R2:W-:Y:S04]  /*0470*/  STG.E desc[UR4][R16.64], R25 ;  /* 0x0000001910007986 */ /* 0x0005e8000c101904 */
[----:B------:R-:W1:Y:S04]  /*0480*/  LDG.E R22, desc[UR4][R22.64] ;  /* 0x0000000416167981 */ /* 0x000e68000c1e1900 */
[----:B------:R3:W1:Y:S01]  /*0490*/  LDG.E R28, desc[UR4][R28.64] ;  /* 0x000000041c1c7981 */ /* 0x000662000c1e1900 */
[----:B------:R-:W-:-:S02]  /*04a0*/  IADD3 R24, PT, PT, R15, 0x4, RZ ;  /* 0x000000040f187810 */ /* 0x000fc40007ffe0ff */
[----:B---3--:R-:W-:Y:S01]  /*04b0*/  IADD3 R29, PT, PT, R15, 0x3, RZ ;  /* 0x000000030f1d7810 */ /* 0x008fe20007ffe0ff */
[----:B-1----:R-:W-:-:S04]  /*04c0*/  FFMA R27, R22, R28, R25 ;  /* 0x0000001c161b7223 */ /* 0x002fc80000000019 */
[----:B------:R-:W-:-:S04]  /*04d0*/  IMAD.WIDE.U32 R22, R29, 0x4, R20 ;  /* 0x000000041d167825 */ /* 0x000fc800078e0014 */
[----:B------:R-:W-:Y:S01]  /*04e0*/  IMAD.WIDE.U32 R20, R24, 0x4, R20 ;  /* 0x0000000418147825 */ /* 0x000fe200078e0014 */
[----:B------:R1:W-:Y:S03]  /*04f0*/  STG.E desc[UR4][R16.64], R27 ;  /* 0x0000001b10007986 */ /* 0x0003e6000c101904 */
[--C-:B--2---:R-:W-:Y:S01]  /*0500*/  IMAD.WIDE.U32 R24, R7, 0x4, R18.reuse ;  /* 0x0000000407187825 */ /* 0x104fe200078e0012 */
[----:B------:R-:W2:Y:S05]  /*0510*/  LDG.E R22, desc[UR4][R22.64] ;  /* 0x0000000416167981 */ /* 0x000eaa000c1e1900 */
[----:B------:R-:W2:Y:S01]  /*0520*/  LDG.E R24, desc[UR4][R24.64] ;  /* 0x0000000418187981 */ /* 0x000ea2000c1e1900 */
[----:B------:R-:W-:Y:S01]  /*0530*/  IMAD.WIDE.U32 R18, R9, 0x4, R18 ;  /* 0x0000000409127825 */ /* 0x000fe200078e0012 */
[----:B------:R-:W-:-:S03]  /*0540*/  IADD3 R6, PT, PT, R6, 0x8, RZ ;  /* 0x0000000806067810 */ /* 0x000fc60007ffe0ff */
[----:B--2---:R-:W-:-:S05]  /*0550*/  FFMA R23, R22, R24, R27 ;  /* 0x0000001816177223 */ /* 0x004fca000000001b */
[----:B------:R1:W-:Y:S04]  /*0560*/  STG.E desc[UR4][R16.64], R23 ;  /* 0x0000001710007986 */ /* 0x0003e8000c101904 */
[----:B------:R-:W2:Y:S04]  /*0570*/  LDG.E R20, desc[UR4][R20.64] ;  /* 0x0000000414147981 */ /* 0x000ea8000c1e1900 */
[----:B------:R-:W2:Y:S01]  /*0580*/  LDG.E R18, desc[UR4][R18.64] ;  /* 0x0000000412127981 */ /* 0x000ea2000c1e1900 */
[----:B------:R-:W-:Y:S01]  /*0590*/  ISETP.NE.AND P1, PT, R6, RZ, PT ;  /* 0x000000ff0600720c */ /* 0x000fe20003f25270 */
[----:B------:R-:W-:Y:S01]  /*05a0*/  IMAD R14, R3, 0x8, R14 ;  /* 0x00000008030e7824 */ /* 0x000fe200078e020e */
[----:B------:R-:W-:-:S02]  /*05b0*/  IADD3 R26, PT, PT, R26, 0x8, RZ ;  /* 0x000000081a1a7810 */ /* 0x000fc40007ffe0ff */
[----:B------:R-:W-:Y:S02]  /*05c0*/  IADD3 R15, PT, PT, R15, 0x8, RZ ;  /* 0x000000080f0f7810 */ /* 0x000fe40007ffe0ff */
[C---:B------:R-:W-:Y:S02]  /*05d0*/  LEA R13, R3.reuse, R13, 0x3 ;  /* 0x0000000d030d7211 */ /* 0x040fe400078e18ff */
[C---:B------:R-:W-:Y:S02]  /*05e0*/  LEA R8, R3.reuse, R8, 0x3 ;  /* 0x0000000803087211 */ /* 0x040fe400078e18ff */
[C---:B------:R-:W-:Y:S02]  /*05f0*/  LEA R10, R3.reuse, R10, 0x3 ;  /* 0x0000000a030a7211 */ /* 0x040fe400078e18ff */
[C---:B------:R-:W-:Y:S02]  /*0600*/  LEA R12, R3.reuse, R12, 0x3 ;  /* 0x0000000c030c7211 */ /* 0x040fe400078e18ff */
[----:B------:R-:W-:-:S02]  /*0610*/  LEA R7, R3, R7, 0x3 ;  /* 0x0000000703077211 */ /* 0x000fc400078e18ff */
[C---:B------:R-:W-:Y:S02]  /*0620*/  LEA R9, R3.reuse, R9, 0x3 ;  /* 0x0000000903097211 */ /* 0x040fe400078e18ff */
[----:B------:R-:W-:Y:S01]  /*0630*/  LEA R11, R3, R11, 0x3 ;  /* 0x0000000b030b7211 */ /* 0x000fe200078e18ff */
[----:B--2---:R-:W-:-:S05]  /*0640*/  FFMA R29, R20, R18, R23 ;  /* 0x00000012141d7223 */ /* 0x004fca0000000017 */
[----:B------:R1:W-:Y:S01]  /*0650*/  STG.E desc[UR4][R16.64], R29 ;  /* 0x0000001d10007986 */ /* 0x0003e2000c101904 */
[----:B------:R-:W-:Y:S05]  /*0660*/  @P1 BRA `(.L_x_1) ;  /* 0xfffffff800dc1947 */ /* 0x000fea000383ffff */
.L_x_0:
[----:B------:R-:W-:Y:S05]  /*0670*/  @!P0 EXIT ;  /* 0x000000000000894d */ /* 0x000fea0003800000 */
[----:B------:R-:W2:Y:S01]  /*0680*/  LDC R10, c[0x0][0x3a0] ;  /* 0x0000e800ff0a7b82 */ /* 0x000ea20000000800 */
[----:B------:R-:W-:Y:S02]  /*0690*/  ISETP.GE.U32.AND P1, PT, R2, 0x4, PT ;  /* 0x000000040200780c */ /* 0x000fe40003f26070 */
[----:B-----5:R-:W-:Y:S02]  /*06a0*/  MOV R11, R29 ;  /* 0x0000001d000b7202 */ /* 0x020fe40000000f00 */
[----:B--2---:R-:W-:-:S04]  /*06b0*/  LOP3.LUT R14, R10, 0x3, RZ, 0xc0, !PT ;  /* 0x000000030a0e7812 */ /* 0x004fc800078ec0ff */
[----:B------:R-:W-:-:S05]  /*06c0*/  ISETP.NE.AND P0, PT, R14, RZ, PT ;  /* 0x000000ff0e00720c */ /* 0x000fca0003f05270 */
[----:B------:R-:W-:Y:S08]  /*06d0*/  @!P1 BRA `(.L_x_2) ;  /* 0x0000000000989947 */ /* 0x000ff00003800000 */
[----:B------:R-:W2:Y:S01]  /*06e0*/  LDC.64 R8, c[0x0][0x388] ;  /* 0x0000e200ff087b82 */ /* 0x000ea20000000a00 */
[C---:B------:R-:W-:Y:S01]  /*06f0*/  ISETP.NE.AND P1, PT, R4.reuse, RZ, PT ;  /* 0x000000ff0400720c */ /* 0x040fe20003f25270 */
[----:B------:R-:W-:Y:S01]  /*0700*/  IMAD R2, R4, R3, R0 ;  /* 0x0000000304027224 */ /* 0x000fe200078e0200 */
[----:B------:R-:W-:-:S05]  /*0710*/  IADD3 R15, PT, PT, R5, R4, RZ ;  /* 0x00000004050f7210 */ /* 0x000fca0007ffe0ff */
[----:B------:R-:W3:Y:S06]  /*0720*/  LDC.64 R6, c[0x0][0x380] ;  /* 0x0000e000ff067b82 */ /* 0x000eec0000000a00 */
[----:B------:R-:W-:Y:S01]  /*0730*/  @!P1 STG.E desc[UR4][R16.64], RZ ;  /* 0x000000ff10009986 */ /* 0x000fe2000c101904 */
[----:B--2---:R-:W-:-:S06]  /*0740*/  IMAD.WIDE.U32 R20, R15, 0x4, R8 ;  /* 0x000000040f147825 */ /* 0x004fcc00078e0008 */
[----:B------:R-:W2:Y:S01]  /*0750*/  LDG.E R20, desc[UR4][R20.64] ;  /* 0x0000000414147981 */ /* 0x000ea2000c1e1900 */
[----:B---3--:R-:W-:-:S06]  /*0760*/  IMAD.WIDE.U32 R12, R2, 0x4, R6 ;  /* 0x00000004020c7825 */ /* 0x008fcc00078e0006 */
[----:B------:R-:W2:Y:S01]  /*0770*/  LDG.E R12, desc[UR4][R12.64] ;  /* 0x000000040c0c7981 */ /* 0x000ea2000c1e1900 */
[----:B------:R-:W-:Y:S02]  /*0780*/  @!P1 MOV R11, RZ ;  /* 0x000000ff000b9202 */ /* 0x000fe40000000f00 */
[----:B-1----:R-:W-:Y:S02]  /*0790*/  IADD3 R23, PT, PT, R15, 0x1, RZ ;  /* 0x000000010f177810 */ /* 0x002fe40007ffe0ff */
[----:B------:R-:W-:-:S03]  /*07a0*/  IADD3 R2, PT, PT, R2, R3, RZ ;  /* 0x0000000302027210 */ /* 0x000fc60007ffe0ff */
[----:B------:R-:W-:-:S04]  /*07b0*/  IMAD.WIDE.U32 R22, R23, 0x4, R8 ;  /* 0x0000000417167825 */ /* 0x000fc800078e0008 */
[----:B------:R-:W-:-:S04]  /*07c0*/  IMAD.WIDE.U32 R18, R2, 0x4, R6 ;  /* 0x0000000402127825 */ /* 0x000fc800078e0006 */
[----:B--2---:R-:W-:-:S05]  /*07d0*/  FFMA R11, R20, R12, R11 ;  /* 0x0000000c140b7223 */ /* 0x004fca000000000b */
[----:B------:R1:W-:Y:S04]  /*07e0*/  STG.E desc[UR4][R16.64], R11 ;  /* 0x0000000b10007986 */ /* 0x0003e8000c101904 */
[----:B------:R-:W2:Y:S04]  /*07f0*/  LDG.E R22, desc[UR4][R22.64] ;  /* 0x0000000416167981 */ /* 0x000ea8000c1e1900 */
[----:B------:R-:W2:Y:S01]  /*0800*/  LDG.E R18, desc[UR4][R18.64] ;  /* 0x0000000412127981 */ /* 0x000ea2000c1e1900 */
[----:B------:R-:W-:Y:S01]  /*0810*/  IADD3 R21, PT, PT, R15, 0x2, RZ ;  /* 0x000000020f157810 */ /* 0x000fe20007ffe0ff */
[----:B------:R-:W-:-:S04]  /*0820*/  IMAD.IADD R2, R2, 0x1, R3 ;  /* 0x0000000102027824 */ /* 0x000fc800078e0203 */
[----:B------:R-:W-:-:S04]  /*0830*/  IMAD.WIDE.U32 R20, R21, 0x4, R8 ;  /* 0x0000000415147825 */ /* 0x000fc800078e0008 */
[----:B------:R-:W-:-:S04]  /*0840*/  IMAD.WIDE.U32 R12, R2, 0x4, R6 ;  /* 0x00000004020c7825 */ /* 0x000fc800078e0006 */
[----:B--2---:R-:W-:-:S05]  /*0850*/  FFMA R25, R22, R18, R11 ;  /* 0x0000001216197223 */ /* 0x004fca000000000b */
[----:B------:R2:W-:Y:S04]  /*0860*/  STG.E desc[UR4][R16.64], R25 ;  /* 0x0000001910007986 */ /* 0x0005e8000c101904 */
[----:B------:R-:W3:Y:S04]  /*0870*/  LDG.E R20, desc[UR4][R20.64] ;  /* 0x0000000414147981 */ /* 0x000ee8000c1e1900 */
[----:B------:R-:W3:Y:S01]  /*0880*/  LDG.E R12, desc[UR4][R12.64] ;  /* 0x000000040c0c7981 */ /* 0x000ee2000c1e1900 */
[----:B-1----:R-:W-:Y:S02]  /*0890*/  IADD3 R11, PT, PT, R15, 0x3, RZ ;  /* 0x000000030f0b7810 */ /* 0x002fe40007ffe0ff */
[----:B------:R-:W-:-:S03]  /*08a0*/  IADD3 R23, PT, PT, R2, R3, RZ ;  /* 0x0000000302177210 */ /* 0x000fc60007ffe0ff */
[----:B------:R-:W-:-:S04]  /*08b0*/  IMAD.WIDE.U32 R8, R11, 0x4, R8 ;  /* 0x000000040b087825 */ /* 0x000fc800078e0008 */
[----:B------:R-:W-:-:S04]  /*08c0*/  IMAD.WIDE.U32 R6, R23, 0x4, R6 ;  /* 0x0000000417067825 */ /* 0x000fc800078e0006 */
[----:B---3--:R-:W-:-:S05]  /*08d0*/  FFMA R15, R20, R12, R25 ;  /* 0x0000000c140f7223 */ /* 0x008fca0000000019 */
[----:B------:R2:W-:Y:S04]  /*08e0*/  STG.E desc[UR4][R16.64], R15 ;  /* 0x0000000f10007986 */ /* 0x0005e8000c101904 */
[----:B------:R-:W3:Y:S04]  /*08f0*/  LDG.E R8, desc[UR4][R8.64] ;  /* 0x0000000408087981 */ /* 0x000ee8000c1e1900 */
[----:B------:R-:W3:Y:S01]  /*0900*/  LDG.E R6, desc[UR4][R6.64] ;  /* 0x0000000406067981 */ /* 0x000ee2000c1e1900 */
[----:B------:R-:W-:Y:S01]  /*0910*/  IADD3 R4, PT, PT, R4, 0x4, RZ ;  /* 0x0000000404047810 */ /* 0x000fe20007ffe0ff */
[----:B---3--:R-:W-:-:S05]  /*0920*/  FFMA R11, R8, R6, R15 ;  /* 0x00000006080b7223 */ /* 0x008fca000000000f */
[----:B------:R2:W-:Y:S02]  /*0930*/  STG.E desc[UR4][R16.64], R11 ;  /* 0x0000000b10007986 */ /* 0x0005e4000c101904 */
.L_x_2:
[----:B------:R-:W-:Y:S05]  /*0940*/  @!P0 EXIT ;  /* 0x000000000000894d */ /* 0x000fea0003800000 */
[----:B------:R-:W-:Y:S02]  /*0950*/  ISETP.NE.AND P1, PT, R14, 0x1, PT ;  /* 0x000000010e00780c */ /* 0x000fe40003f25270 */
[----:B------:R-:W-:-:S04]  /*0960*/  LOP3.LUT R10, R10, 0x1, RZ, 0xc0, !PT ;  /* 0x000000010a0a7812 */ /* 0x000fc800078ec0ff */
[----:B------:R-:W-:-:S07]  /*0970*/  ISETP.NE.U32.AND P0, PT, R10, 0x1, PT ;  /* 0x000000010a00780c */ /* 0x000fce0003f05070 */
[----:B------:R-:W-:Y:S06]  /*0980*/  @!P1 BRA `(.L_x_3) ;  /* 0x0000000000589947 */ /* 0x000fec0003800000 */
[----:B------:R-:W3:Y:S01]  /*0990*/  LDC.64 R8, c[0x0][0x388] ;  /* 0x0000e200ff087b82 */ /* 0x000ee20000000a00 */
[C---:B------:R-:W-:Y:S01]  /*09a0*/  ISETP.NE.AND P1, PT, R4.reuse, RZ, PT ;  /* 0x000000ff0400720c */ /* 0x040fe20003f25270 */
[----:B------:R-:W-:Y:S01]  /*09b0*/  IMAD R2, R4, R3, R0 ;  /* 0x0000000304027224 */ /* 0x000fe200078e0200 */
[----:B------:R-:W-:-:S05]  /*09c0*/  IADD3 R19, PT, PT, R5, R4, RZ ;  /* 0x0000000405137210 */ /* 0x000fca0007ffe0ff */
[----:B------:R-:W2:Y:S06]  /*09d0*/  LDC.64 R6, c[0x0][0x380] ;  /* 0x0000e000ff067b82 */ /* 0x000eac0000000a00 */
[----:B------:R4:W-:Y:S01]  /*09e0*/  @!P1 STG.E desc[UR4][R16.64], RZ ;  /* 0x000000ff10009986 */ /* 0x0009e2000c101904 */
[----:B---3--:R-:W-:-:S06]  /*09f0*/  IMAD.WIDE.U32 R12, R19, 0x4, R8 ;  /* 0x00000004130c7825 */ /* 0x008fcc00078e0008 */
[----:B------:R-:W3:Y:S01]  /*0a00*/  LDG.E R12, desc[UR4][R12.64] ;  /* 0x000000040c0c7981 */ /* 0x000ee2000c1e1900 */
[----:B--2---:R-:W-:-:S06]  /*0a10*/  IMAD.WIDE.U32 R14, R2, 0x4, R6 ;  /* 0x00000004020e7825 */ /* 0x004fcc00078e0006 */
[----:B------:R-:W3:Y:S01]  /*0a20*/  LDG.E R14, desc[UR4][R14.64] ;  /* 0x000000040e0e7981 */ /* 0x000ee2000c1e1900 */
[----:B------:R-:W-:Y:S02]  /*0a30*/  @!P1 MOV R11, RZ ;  /* 0x000000ff000b9202 */ /* 0x000fe40000000f00 */
[----:B------:R-:W-:Y:S02]  /*0a40*/  IADD3 R21, PT, PT, R19, 0x1, RZ ;  /* 0x0000000113157810 */ /* 0x000fe40007ffe0ff */
[----:B-1----:R-:W-:-:S03]  /*0a50*/  IADD3 R23, PT, PT, R2, R3, RZ ;  /* 0x0000000302177210 */ /* 0x002fc60007ffe0ff */
[----:B------:R-:W-:-:S04]  /*0a60*/  IMAD.WIDE.U32 R8, R21, 0x4, R8 ;  /* 0x0000000415087825 */ /* 0x000fc800078e0008 */
[----:B------:R-:W-:-:S04]  /*0a70*/  IMAD.WIDE.U32 R6, R23, 0x4, R6 ;  /* 0x0000000417067825 */ /* 0x000fc800078e0006 */
[----:B---3--:R-:W-:-:S05]  /*0a80*/  FFMA R19, R12, R14, R11 ;  /* 0x0000000e0c137223 */ /* 0x008fca000000000b */
[----:B------:R4:W-:Y:S04]  /*0a90*/  STG.E desc[UR4][R16.64], R19 ;  /* 0x0000001310007986 */ /* 0x0009e8000c101904 */
[----:B------:R-:W2:Y:S04]  /*0aa0*/  LDG.E R8, desc[UR4][R8.64] ;  /* 0x0000000408087981 */ /* 0x000ea8000c1e1900 */
[----:B------:R-:W2:Y:S01]  /*0ab0*/  LDG.E R6, desc[UR4][R6.64] ;  /* 0x0000000406067981 */ /* 0x000ea2000c1e1900 */
[----:B------:R-:W-:Y:S01]  /*0ac0*/  IADD3 R4, PT, PT, R4, 0x2, RZ ;  /* 0x0000000204047810 */ /* 0x000fe20007ffe0ff */
[----:B--2---:R-:W-:-:S05]  /*0ad0*/  FFMA R11, R8, R6, R19 ;  /* 0x00000006080b7223 */ /* 0x004fca0000000013 */
[----:B------:R4:W-:Y:S02]  /*0ae0*/  STG.E desc[UR4][R16.64], R11 ;  /* 0x0000000b10007986 */ /* 0x0009e4000c101904 */
.L_x_3:
[----:B------:R-:W-:Y:S05]  /*0af0*/  @P0 EXIT ;  /* 0x000000000000094d */ /* 0x000fea0003800000 */
[----:B------:R-:W3:Y:S01]  /*0b00*/  LDC.64 R6, c[0x0][0x388] ;  /* 0x0000e200ff067b82 */ /* 0x000ee20000000a00 */
[----:B------:R-:W-:Y:S01]  /*0b10*/  ISETP.NE.AND P0, PT, R4, RZ, PT ;  /* 0x000000ff0400720c */ /* 0x000fe20003f05270 */
[-C--:B------:R-:W-:Y:S01]  /*0b20*/  IMAD R13, R3, R4.reuse, R0 ;  /* 0x00000004030d7224 */ /* 0x080fe200078e0200 */
[----:B------:R-:W-:-:S05]  /*0b30*/  IADD3 R5, PT, PT, R5, R4, RZ ;  /* 0x0000000405057210 */ /* 0x000fca0007ffe0ff */
[----:B------:R-:W5:Y:S06]  /*0b40*/  LDC.64 R8, c[0x0][0x380] ;  /* 0x0000e000ff087b82 */ /* 0x000f6c0000000a00 */
[----:B------:R-:W-:Y:S01]  /*0b50*/  @!P0 STG.E desc[UR4][R16.64], RZ ;  /* 0x000000ff10008986 */ /* 0x000fe2000c101904 */
[----:B---3--:R-:W-:-:S06]  /*0b60*/  IMAD.WIDE.U32 R2, R5, 0x4, R6 ;  /* 0x0000000405027825 */ /* 0x008fcc00078e0006 */
[----:B------:R-:W3:Y:S01]  /*0b70*/  LDG.E R2, desc[UR4][R2.64] ;  /* 0x0000000402027981 */ /* 0x000ee2000c1e1900 */
[----:B-----5:R-:W-:-:S06]  /*0b80*/  IMAD.WIDE.U32 R4, R13, 0x4, R8 ;  /* 0x000000040d047825 */ /* 0x020fcc00078e0008 */
[----:B------:R-:W3:Y:S01]  /*0b90*/  LDG.E R4, desc[UR4][R4.64] ;  /* 0x0000000404047981 */ /* 0x000ee2000c1e1900 */
[----:B--2-4-:R-:W-:-:S05]  /*0ba0*/  @!P0 MOV R11, RZ ;  /* 0x000000ff000b8202 */ /* 0x014fca0000000f00 */
[----:B---3--:R-:W-:-:S05]  /*0bb0*/  FFMA R11, R2, R4, R11 ;  /* 0x00000004020b7223 */ /* 0x008fca000000000b */
[----:B------:R-:W-:Y:S01]  /*0bc0*/  STG.E desc[UR4][R16.64], R11 ;  /* 0x0000000b10007986 */ /* 0x000fe2000c101904 */
[----:B------:R-:W-:Y:S05]  /*0bd0*/  EXIT ;  /* 0x000000000000794d */ /* 0x000fea0003800000 */
.L_x_4:
[----:B------:R-:W-:-:S00]  /*0be0*/  BRA `(.L_x_4) ;  /* 0xfffffffc00fc7947 */ /* 0x000fc0000383ffff */
[----:B------:R-:W-:-:S00]  /*0bf0*/  NOP ;  /* 0x0000000000007918 */ /* 0x000fc00000000000 */
        /* <DEDUP_REMOVED lines=8> */
.L_x_5:


//--------------------- .nv.shared.reserved.0     --------------------------
	.section	.nv.shared.reserved.0,"aw",@nobits
	.weak		__nv_reservedSMEM_offset_0_alias
	.size		__nv_reservedSMEM_offset_0_alias, 0, 64
	.other		__nv_reservedSMEM_offset_0_alias,@"STO_CUDA_RESERVED_SHARED STV_DEFAULT"
__nv_reservedSMEM_offset_0_alias:
	.zero		0
	.zero		64


//--------------------- .nv.constant0._Z5sgemmPKfS0_Pfiii --------------------------
	.section	.nv.constant0._Z5sgemmPKfS0_Pfiii,"a",@progbits
	.sectionflags	@""
	.align	4
.nv.constant0._Z5sgemmPKfS0_Pfiii:
	.zero		932


//--------------------- SYMBOLS --------------------------

	.type		.nv.reservedSmem.offset0,@object
	.size		.nv.reservedSmem.offset0,0x4
